//
// Generated by NVIDIA NVVM Compiler
//
// Compiler Build ID: CL-36424714
// Cuda compilation tools, release 13.0, V13.0.88
// Based on NVVM 20.0.0
//

.version 9.0
.target sm_100
.address_size 64

	// .globl	_Z7_jacob0PdS_S_S_PiS0_iiS_

.visible .entry _Z7_jacob0PdS_S_S_PiS0_iiS_(
	.param .u64 .ptr .align 1 _Z7_jacob0PdS_S_S_PiS0_iiS__param_0,
	.param .u64 .ptr .align 1 _Z7_jacob0PdS_S_S_PiS0_iiS__param_1,
	.param .u64 .ptr .align 1 _Z7_jacob0PdS_S_S_PiS0_iiS__param_2,
	.param .u64 .ptr .align 1 _Z7_jacob0PdS_S_S_PiS0_iiS__param_3,
	.param .u64 .ptr .align 1 _Z7_jacob0PdS_S_S_PiS0_iiS__param_4,
	.param .u64 .ptr .align 1 _Z7_jacob0PdS_S_S_PiS0_iiS__param_5,
	.param .u32 _Z7_jacob0PdS_S_S_PiS0_iiS__param_6,
	.param .u32 _Z7_jacob0PdS_S_S_PiS0_iiS__param_7,
	.param .u64 .ptr .align 1 _Z7_jacob0PdS_S_S_PiS0_iiS__param_8
)
{



}


// ===== COMPILED SASS (sm_100) =====

	.target	sm_100

	.elftype	@"ET_EXEC"


//--------------------- .note.nv.tkinfo           --------------------------
	.section	.note.nv.tkinfo,"",@"SHT_NOTE"
	.sectionflags	@"SHF_NOTE_NV_TKINFO"
	.tkinfo
        /*0018*/ 	.word	0x00000002
        /*0030*/ 	.string	""
        /*0030*/ 	.string	"ptxas"
        /*0030*/ 	.string	"Cuda compilation tools, release 13.0, V13.0.88"
        /*0030*/ 	.string	"Build cuda_13.0.r13.0/compiler.36424714_0"
        /*0030*/ 	.string	"-arch sm_100 -m 64 "



//--------------------- .note.nv.cuinfo           --------------------------
	.section	.note.nv.cuinfo,"",@"SHT_NOTE"
	.sectionflags	@"SHF_NOTE_NV_CUINFO"
        /*0018*/ 	.short	0x0002
        /*001a*/ 	.short	0x0064
        /*001c*/ 	.short	0x0082
	.zero		2


//--------------------- .nv.info                  --------------------------
	.section	.nv.info,"",@"SHT_CUDA_INFO"
	.align	4


	//----- nvinfo : EIATTR_REGCOUNT
	.align		4
        /*0000*/ 	.byte	0x04, 0x2f
        /*0002*/ 	.short	(.L_1 - .L_0)
	.align		4
.L_0:
        /*0004*/ 	.word	index@(_Z7_jacob0PdS_S_S_PiS0_iiS_)
        /*0008*/ 	.word	0x00000004


	//----- nvinfo : EIATTR_FRAME_SIZE
	.align		4
.L_1:
        /*000c*/ 	.byte	0x04, 0x11
        /*000e*/ 	.short	(.L_3 - .L_2)
	.align		4
.L_2:
        /*0010*/ 	.word	index@(_Z7_jacob0PdS_S_S_PiS0_iiS_)
        /*0014*/ 	.word	0x00000000


	//----- nvinfo : EIATTR_MIN_STACK_SIZE
	.align		4
.L_3:
        /*0018*/ 	.byte	0x04, 0x12
        /*001a*/ 	.short	(.L_5 - .L_4)
	.align		4
.L_4:
        /*001c*/ 	.word	index@(_Z7_jacob0PdS_S_S_PiS0_iiS_)
        /*0020*/ 	.word	0x00000000
.L_5:


//--------------------- .nv.compat                --------------------------
	.section	.nv.compat,"",@"SHT_CUDA_COMPAT_INFO"
	.align	4
        /*0000*/ 	.byte	0x02, 0x09, 0x00, 0x00, 0x02, 0x02, 0x01, 0x00, 0x02, 0x05, 0x05, 0x00, 0x03, 0x07, 0x01, 0x01
        /*0010*/ 	.byte	0x02, 0x03, 0x00, 0x00, 0x02, 0x06, 0x01, 0x00, 0x04, 0x0b, 0x08, 0x00, 0x09, 0x00, 0x00, 0x00
        /*0020*/ 	.byte	0x00, 0x00, 0x00, 0x00


//--------------------- .nv.info._Z7_jacob0PdS_S_S_PiS0_iiS_ --------------------------
	.section	.nv.info._Z7_jacob0PdS_S_S_PiS0_iiS_,"",@"SHT_CUDA_INFO"
	.sectionflags	@""
	.align	4


	//----- nvinfo : EIATTR_CUDA_API_VERSION
	.align		4
        /*0000*/ 	.byte	0x04, 0x37
        /*0002*/ 	.short	(.L_7 - .L_6)
.L_6:
        /*0004*/ 	.word	0x00000082


	//----- nvinfo : EIATTR_KPARAM_INFO
	.align		4
.L_7:
        /*0008*/ 	.byte	0x04, 0x17
        /*000a*/ 	.short	(.L_9 - .L_8)
.L_8:
        /*000c*/ 	.word	0x00000000
        /*0010*/ 	.short	0x0008
        /*0012*/ 	.short	0x0038
        /*0014*/ 	.byte	0x00, 0xf5, 0x21, 0x00


	//----- nvinfo : EIATTR_KPARAM_INFO
	.align		4
.L_9:
        /*0018*/ 	.byte	0x04, 0x17
        /*001a*/ 	.short	(.L_11 - .L_10)
.L_10:
        /*001c*/ 	.word	0x00000000
        /*0020*/ 	.short	0x0007
        /*0022*/ 	.short	0x0034
        /*0024*/ 	.byte	0x00, 0xf0, 0x11, 0x00


	//----- nvinfo : EIATTR_KPARAM_INFO
	.align		4
.L_11:
        /*0028*/ 	.byte	0x04, 0x17
        /*002a*/ 	.short	(.L_13 - .L_12)
.L_12:
        /*002c*/ 	.word	0x00000000
        /*0030*/ 	.short	0x0006
        /*0032*/ 	.short	0x0030
        /*0034*/ 	.byte	0x00, 0xf0, 0x11, 0x00


	//----- nvinfo : EIATTR_KPARAM_INFO
	.align		4
.L_13:
        /*0038*/ 	.byte	0x04, 0x17
        /*003a*/ 	.short	(.L_15 - .L_14)
.L_14:
        /*003c*/ 	.word	0x00000000
        /*0040*/ 	.short	0x0005
        /*0042*/ 	.short	0x0028
        /*0044*/ 	.byte	0x00, 0xf5, 0x21, 0x00


	//----- nvinfo : EIATTR_KPARAM_INFO
	.align		4
.L_15:
        /*0048*/ 	.byte	0x04, 0x17
        /*004a*/ 	.short	(.L_17 - .L_16)
.L_16:
        /*004c*/ 	.word	0x00000000
        /*0050*/ 	.short	0x0004
        /*0052*/ 	.short	0x0020
        /*0054*/ 	.byte	0x00, 0xf5, 0x21, 0x00


	//----- nvinfo : EIATTR_KPARAM_INFO
	.align		4
.L_17:
        /*0058*/ 	.byte	0x04, 0x17
        /*005a*/ 	.short	(.L_19 - .L_18)
.L_18:
        /*005c*/ 	.word	0x00000000
        /*0060*/ 	.short	0x0003
        /*0062*/ 	.short	0x0018
        /*0064*/ 	.byte	0x00, 0xf5, 0x21, 0x00


	//----- nvinfo : EIATTR_KPARAM_INFO
	.align		4
.L_19:
        /*0068*/ 	.byte	0x04, 0x17
        /*006a*/ 	.short	(.L_21 - .L_20)
.L_20:
        /*006c*/ 	.word	0x00000000
        /*0070*/ 	.short	0x0002
        /*0072*/ 	.short	0x0010
        /*0074*/ 	.byte	0x00, 0xf5, 0x21, 0x00


	//----- nvinfo : EIATTR_KPARAM_INFO
	.align		4
.L_21:
        /*0078*/ 	.byte	0x04, 0x17
        /*007a*/ 	.short	(.L_23 - .L_22)
.L_22:
        /*007c*/ 	.word	0x00000000
        /*0080*/ 	.short	0x0001
        /*0082*/ 	.short	0x0008
        /*0084*/ 	.byte	0x00, 0xf5, 0x21, 0x00


	//----- nvinfo : EIATTR_KPARAM_INFO
	.align		4
.L_23:
        /*0088*/ 	.byte	0x04, 0x17
        /*008a*/ 	.short	(.L_25 - .L_24)
.L_24:
        /*008c*/ 	.word	0x00000000
        /*0090*/ 	.short	0x0000
        /*0092*/ 	.short	0x0000
        /*0094*/ 	.byte	0x00, 0xf5, 0x21, 0x00


	//----- nvinfo : EIATTR_SPARSE_MMA_MASK
	.align		4
.L_25:
        /*0098*/ 	.byte	0x03, 0x50
        /*009a*/ 	.short	0x0000


	//----- nvinfo : EIATTR_MAXREG_COUNT
	.align		4
        /*009c*/ 	.byte	0x03, 0x1b
        /*009e*/ 	.short	0x00ff


	//----- nvinfo : EIATTR_MERCURY_ISA_VERSION
	.align		4
        /*00a0*/ 	.byte	0x03, 0x5f
        /*00a2*/ 	.short	0x0101


	//----- nvinfo : EIATTR_VRC_CTA_INIT_COUNT
	.align		4
        /*00a4*/ 	.byte	0x02, 0x4a
	.zero		1
	.zero		1


	//----- nvinfo : EIATTR_EXIT_INSTR_OFFSETS
	.align		4
        /*00a8*/ 	.byte	0x04, 0x1c
        /*00aa*/ 	.short	(.L_27 - .L_26)


	//   ....[0]....
.L_26:
        /*00ac*/ 	.word	0x00000010


	//----- nvinfo : EIATTR_CBANK_PARAM_SIZE
	.align		4
.L_27:
        /*00b0*/ 	.byte	0x03, 0x19
        /*00b2*/ 	.short	0x0040


	//----- nvinfo : EIATTR_PARAM_CBANK
	.align		4
        /*00b4*/ 	.byte	0x04, 0x0a
        /*00b6*/ 	.short	(.L_29 - .L_28)
	.align		4
.L_28:
        /*00b8*/ 	.word	index@(.nv.constant0._Z7_jacob0PdS_S_S_PiS0_iiS_)
        /*00bc*/ 	.short	0x0380
        /*00be*/ 	.short	0x0040


	//----- nvinfo : EIATTR_SW_WAR
	.align		4
.L_29:
        /*00c0*/ 	.byte	0x04, 0x36
        /*00c2*/ 	.short	(.L_31 - .L_30)
.L_30:
        /*00c4*/ 	.word	0x00000008
.L_31:


//--------------------- .nv.callgraph             --------------------------
	.section	.nv.callgraph,"",@"SHT_CUDA_CALLGRAPH"
	.align	4
	.sectionentsize	8
	.align		4
        /*0000*/ 	.word	0x00000000
	.align		4
        /*0004*/ 	.word	0xffffffff
	.align		4
        /*0008*/ 	.word	0x00000000
	.align		4
        /*000c*/ 	.word	0xfffffffe
	.align		4
        /*0010*/ 	.word	0x00000000
	.align		4
        /*0014*/ 	.word	0xfffffffd
	.align		4
        /*0018*/ 	.word	0x00000000
	.align		4
        /*001c*/ 	.word	0xfffffffc


//--------------------- .text._Z7_jacob0PdS_S_S_PiS0_iiS_ --------------------------
	.section	.text._Z7_jacob0PdS_S_S_PiS0_iiS_,"ax",@progbits
	.align	128
        .global         _Z7_jacob0PdS_S_S_PiS0_iiS_
        .type           _Z7_jacob0PdS_S_S_PiS0_iiS_,@function
        .size           _Z7_jacob0PdS_S_S_PiS0_iiS_,(.L_x_1 - _Z7_jacob0PdS_S_S_PiS0_iiS_)
        .other          _Z7_jacob0PdS_S_S_PiS0_iiS_,@"STO_CUDA_ENTRY STV_DEFAULT"
_Z7_jacob0PdS_S_S_PiS0_iiS_:
.text._Z7_jacob0PdS_S_S_PiS0_iiS_:
[----:B------:R-:W-:Y:S01]  /*0000*/  LDC R1, c[0x0][0x37c] ;  /* 0x0000df00ff017b82 */ /* 0x000fe20000000800 */
[----:B------:R-:W-:Y:S05]  /*0010*/  EXIT ;  /* 0x000000000000794d */ /* 0x000fea0003800000 */
.L_x_0:
[----:B------:R-:W-:-:S00]  /*0020*/  BRA `(.L_x_0) ;  /* 0xfffffffc00fc7947 */ /* 0x000fc0000383ffff */
[----:B------:R-:W-:-:S00]  /*0030*/  NOP ;  /* 0x0000000000007918 */ /* 0x000fc00000000000 */
        /* <DEDUP_REMOVED lines=12> */
.L_x_1:


//--------------------- .nv.shared.reserved.0     --------------------------
	.section	.nv.shared.reserved.0,"aw",@nobits
	.weak		__nv_reservedSMEM_offset_0_alias
	.size		__nv_reservedSMEM_offset_0_alias, 0, 64
	.other		__nv_reservedSMEM_offset_0_alias,@"STO_CUDA_RESERVED_SHARED STV_DEFAULT"
__nv_reservedSMEM_offset_0_alias:
	.zero		0
	.zero		64


//--------------------- .nv.constant0._Z7_jacob0PdS_S_S_PiS0_iiS_ --------------------------
	.section	.nv.constant0._Z7_jacob0PdS_S_S_PiS0_iiS_,"a",@progbits
	.sectionflags	@""
	.align	4
.nv.constant0._Z7_jacob0PdS_S_S_PiS0_iiS_:
	.zero		960


//--------------------- SYMBOLS --------------------------

	.type		.nv.reservedSmem.offset0,@object
	.size		.nv.reservedSmem.offset0,0x4
